//
// Generated by NVIDIA NVVM Compiler
//
// Compiler Build ID: CL-36424714
// Cuda compilation tools, release 13.0, V13.0.88
// Based on NVVM 20.0.0
//

.version 9.0
.target sm_100
.address_size 64

	// .globl	_Z6addMatPfS_mm

.visible .entry _Z6addMatPfS_mm(
	.param .u64 .ptr .align 1 _Z6addMatPfS_mm_param_0,
	.param .u64 .ptr .align 1 _Z6addMatPfS_mm_param_1,
	.param .u64 _Z6addMatPfS_mm_param_2,
	.param .u64 _Z6addMatPfS_mm_param_3
)
{
	.reg .pred 	%p<4>;
	.reg .b32 	%r<10>;
	.reg .b32 	%f<4>;
	.reg .b64 	%rd<14>;

	ld.param.u64 	%rd3, [_Z6addMatPfS_mm_param_0];
	ld.param.u64 	%rd4, [_Z6addMatPfS_mm_param_1];
	ld.param.u64 	%rd5, [_Z6addMatPfS_mm_param_2];
	ld.param.u64 	%rd6, [_Z6addMatPfS_mm_param_3];
	mov.u32 	%r1, %ntid.x;
	mov.u32 	%r2, %ctaid.x;
	mov.u32 	%r3, %tid.x;
	mad.lo.s32 	%r4, %r1, %r2, %r3;
	mov.u32 	%r5, %ntid.y;
	mov.u32 	%r6, %ctaid.y;
	mov.u32 	%r7, %tid.y;
	mad.lo.s32 	%r8, %r5, %r6, %r7;
	cvt.u64.u32 	%rd1, %r4;
	setp.le.u64 	%p1, %rd5, %rd1;
	cvt.u64.u32 	%rd2, %r8;
	setp.le.u64 	%p2, %rd6, %rd2;
	or.pred  	%p3, %p1, %p2;
	@%p3 bra 	$L__BB0_2;
	cvta.to.global.u64 	%rd8, %rd4;
	cvta.to.global.u64 	%rd9, %rd3;
	mad.lo.s64 	%rd10, %rd5, %rd2, %rd1;
	shl.b64 	%rd11, %rd10, 2;
	add.s64 	%rd12, %rd8, %rd11;
	ld.global.f32 	%f1, [%rd12];
	add.s64 	%rd13, %rd9, %rd11;
	ld.global.f32 	%f2, [%rd13];
	add.f32 	%f3, %f1, %f2;
	st.global.f32 	[%rd13], %f3;
$L__BB0_2:
	ret;

}


// ===== COMPILED SASS (sm_100) =====

	.target	sm_100

	.elftype	@"ET_EXEC"


//--------------------- .note.nv.tkinfo           --------------------------
	.section	.note.nv.tkinfo,"",@"SHT_NOTE"
	.sectionflags	@"SHF_NOTE_NV_TKINFO"
	.tkinfo
        /*0018*/ 	.word	0x00000002
        /*0030*/ 	.string	""
        /*0030*/ 	.string	"ptxas"
        /*0030*/ 	.string	"Cuda compilation tools, release 13.0, V13.0.88"
        /*0030*/ 	.string	"Build cuda_13.0.r13.0/compiler.36424714_0"
        /*0030*/ 	.string	"-arch sm_100 -m 64 "



//--------------------- .note.nv.cuinfo           --------------------------
	.section	.note.nv.cuinfo,"",@"SHT_NOTE"
	.sectionflags	@"SHF_NOTE_NV_CUINFO"
        /*0018*/ 	.short	0x0002
        /*001a*/ 	.short	0x0064
        /*001c*/ 	.short	0x0082
	.zero		2


//--------------------- .nv.info                  --------------------------
	.section	.nv.info,"",@"SHT_CUDA_INFO"
	.align	4


	//----- nvinfo : EIATTR_REGCOUNT
	.align		4
        /*0000*/ 	.byte	0x04, 0x2f
        /*0002*/ 	.short	(.L_1 - .L_0)
	.align		4
.L_0:
        /*0004*/ 	.word	index@(_Z6addMatPfS_mm)
        /*0008*/ 	.word	0x0000000a


	//----- nvinfo : EIATTR_FRAME_SIZE
	.align		4
.L_1:
        /*000c*/ 	.byte	0x04, 0x11
        /*000e*/ 	.short	(.L_3 - .L_2)
	.align		4
.L_2:
        /*0010*/ 	.word	index@(_Z6addMatPfS_mm)
        /*0014*/ 	.word	0x00000000


	//----- nvinfo : EIATTR_MIN_STACK_SIZE
	.align		4
.L_3:
        /*0018*/ 	.byte	0x04, 0x12
        /*001a*/ 	.short	(.L_5 - .L_4)
	.align		4
.L_4:
        /*001c*/ 	.word	index@(_Z6addMatPfS_mm)
        /*0020*/ 	.word	0x00000000
.L_5:


//--------------------- .nv.compat                --------------------------
	.section	.nv.compat,"",@"SHT_CUDA_COMPAT_INFO"
	.align	4
        /*0000*/ 	.byte	0x02, 0x09, 0x00, 0x00, 0x02, 0x02, 0x01, 0x00, 0x02, 0x05, 0x05, 0x00, 0x03, 0x07, 0x01, 0x01
        /*0010*/ 	.byte	0x02, 0x03, 0x00, 0x00, 0x02, 0x06, 0x01, 0x00, 0x04, 0x0b, 0x08, 0x00, 0x09, 0x00, 0x00, 0x00
        /*0020*/ 	.byte	0x00, 0x00, 0x00, 0x00


//--------------------- .nv.info._Z6addMatPfS_mm  --------------------------
	.section	.nv.info._Z6addMatPfS_mm,"",@"SHT_CUDA_INFO"
	.sectionflags	@""
	.align	4


	//----- nvinfo : EIATTR_CUDA_API_VERSION
	.align		4
        /*0000*/ 	.byte	0x04, 0x37
        /*0002*/ 	.short	(.L_7 - .L_6)
.L_6:
        /*0004*/ 	.word	0x00000082


	//----- nvinfo : EIATTR_KPARAM_INFO
	.align		4
.L_7:
        /*0008*/ 	.byte	0x04, 0x17
        /*000a*/ 	.short	(.L_9 - .L_8)
.L_8:
        /*000c*/ 	.word	0x00000000
        /*0010*/ 	.short	0x0003
        /*0012*/ 	.short	0x0018
        /*0014*/ 	.byte	0x00, 0xf0, 0x21, 0x00


	//----- nvinfo : EIATTR_KPARAM_INFO
	.align		4
.L_9:
        /*0018*/ 	.byte	0x04, 0x17
        /*001a*/ 	.short	(.L_11 - .L_10)
.L_10:
        /*001c*/ 	.word	0x00000000
        /*0020*/ 	.short	0x0002
        /*0022*/ 	.short	0x0010
        /*0024*/ 	.byte	0x00, 0xf0, 0x21, 0x00


	//----- nvinfo : EIATTR_KPARAM_INFO
	.align		4
.L_11:
        /*0028*/ 	.byte	0x04, 0x17
        /*002a*/ 	.short	(.L_13 - .L_12)
.L_12:
        /*002c*/ 	.word	0x00000000
        /*0030*/ 	.short	0x0001
        /*0032*/ 	.short	0x0008
        /*0034*/ 	.byte	0x00, 0xf5, 0x21, 0x00


	//----- nvinfo : EIATTR_KPARAM_INFO
	.align		4
.L_13:
        /*0038*/ 	.byte	0x04, 0x17
        /*003a*/ 	.short	(.L_15 - .L_14)
.L_14:
        /*003c*/ 	.word	0x00000000
        /*0040*/ 	.short	0x0000
        /*0042*/ 	.short	0x0000
        /*0044*/ 	.byte	0x00, 0xf5, 0x21, 0x00


	//----- nvinfo : EIATTR_SPARSE_MMA_MASK
	.align		4
.L_15:
        /*0048*/ 	.byte	0x03, 0x50
        /*004a*/ 	.short	0x0000


	//----- nvinfo : EIATTR_MAXREG_COUNT
	.align		4
        /*004c*/ 	.byte	0x03, 0x1b
        /*004e*/ 	.short	0x00ff


	//----- nvinfo : EIATTR_MERCURY_ISA_VERSION
	.align		4
        /*0050*/ 	.byte	0x03, 0x5f
        /*0052*/ 	.short	0x0101


	//----- nvinfo : EIATTR_VRC_CTA_INIT_COUNT
	.align		4
        /*0054*/ 	.byte	0x02, 0x4a
	.zero		1
	.zero		1


	//----- nvinfo : EIATTR_EXIT_INSTR_OFFSETS
	.align		4
        /*0058*/ 	.byte	0x04, 0x1c
        /*005a*/ 	.short	(.L_17 - .L_16)


	//   ....[0]....
.L_16:
        /*005c*/ 	.word	0x000000e0


	//   ....[1]....
        /*0060*/ 	.word	0x000001e0


	//----- nvinfo : EIATTR_CBANK_PARAM_SIZE
	.align		4
.L_17:
        /*0064*/ 	.byte	0x03, 0x19
        /*0066*/ 	.short	0x0020


	//----- nvinfo : EIATTR_PARAM_CBANK
	.align		4
        /*0068*/ 	.byte	0x04, 0x0a
        /*006a*/ 	.short	(.L_19 - .L_18)
	.align		4
.L_18:
        /*006c*/ 	.word	index@(.nv.constant0._Z6addMatPfS_mm)
        /*0070*/ 	.short	0x0380
        /*0072*/ 	.short	0x0020


	//----- nvinfo : EIATTR_SW_WAR
	.align		4
.L_19:
        /*0074*/ 	.byte	0x04, 0x36
        /*0076*/ 	.short	(.L_21 - .L_20)
.L_20:
        /*0078*/ 	.word	0x00000008
.L_21:


//--------------------- .nv.callgraph             --------------------------
	.section	.nv.callgraph,"",@"SHT_CUDA_CALLGRAPH"
	.align	4
	.sectionentsize	8
	.align		4
        /*0000*/ 	.word	0x00000000
	.align		4
        /*0004*/ 	.word	0xffffffff
	.align		4
        /*0008*/ 	.word	0x00000000
	.align		4
        /*000c*/ 	.word	0xfffffffe
	.align		4
        /*0010*/ 	.word	0x00000000
	.align		4
        /*0014*/ 	.word	0xfffffffd
	.align		4
        /*0018*/ 	.word	0x00000000
	.align		4
        /*001c*/ 	.word	0xfffffffc


//--------------------- .text._Z6addMatPfS_mm     --------------------------
	.section	.text._Z6addMatPfS_mm,"ax",@progbits
	.align	128
        .global         _Z6addMatPfS_mm
        .type           _Z6addMatPfS_mm,@function
        .size           _Z6addMatPfS_mm,(.L_x_1 - _Z6addMatPfS_mm)
        .other          _Z6addMatPfS_mm,@"STO_CUDA_ENTRY STV_DEFAULT"
_Z6addMatPfS_mm:
.text._Z6addMatPfS_mm:
[----:B------:R-:W-:Y:S01]  /*0000*/  LDC R1, c[0x0][0x37c] ;  /* 0x0000df00ff017b82 */ /* 0x000fe20000000800 */
[----:B------:R-:W0:Y:S01]  /*0010*/  S2R R5, SR_CTAID.Y ;  /* 0x0000000000057919 */ /* 0x000e220000002600 */
[----:B------:R-:W1:Y:S01]  /*0020*/  LDCU UR4, c[0x0][0x360] ;  /* 0x00006c00ff0477ac */ /* 0x000e620008000800 */
[----:B------:R-:W0:Y:S01]  /*0030*/  S2R R0, SR_TID.Y ;  /* 0x0000000000007919 */ /* 0x000e220000002200 */
[----:B------:R-:W0:Y:S01]  /*0040*/  LDCU UR5, c[0x0][0x364] ;  /* 0x00006c80ff0577ac */ /* 0x000e220008000800 */
[----:B------:R-:W1:Y:S01]  /*0050*/  S2R R2, SR_CTAID.X ;  /* 0x0000000000027919 */ /* 0x000e620000002500 */
[----:B------:R-:W2:Y:S01]  /*0060*/  LDCU.128 UR8, c[0x0][0x390] ;  /* 0x00007200ff0877ac */ /* 0x000ea20008000c00 */
[----:B------:R-:W1:Y:S01]  /*0070*/  S2R R3, SR_TID.X ;  /* 0x0000000000037919 */ /* 0x000e620000002100 */
[----:B0-----:R-:W-:-:S05]  /*0080*/  IMAD R5, R5, UR5, R0 ;  /* 0x0000000505057c24 */ /* 0x001fca000f8e0200 */
[----:B--2---:R-:W-:Y:S01]  /*0090*/  ISETP.GE.U32.AND P1, PT, R5, UR10, PT ;  /* 0x0000000a05007c0c */ /* 0x004fe2000bf26070 */
[----:B-1----:R-:W-:-:S03]  /*00a0*/  IMAD R2, R2, UR4, R3 ;  /* 0x0000000402027c24 */ /* 0x002fc6000f8e0203 */
[----:B------:R-:W-:Y:S02]  /*00b0*/  ISETP.GE.U32.AND.EX P1, PT, RZ, UR11, PT, P1 ;  /* 0x0000000bff007c0c */ /* 0x000fe4000bf26110 */
[----:B------:R-:W-:-:S04]  /*00c0*/  ISETP.GE.U32.AND P0, PT, R2, UR8, PT ;  /* 0x0000000802007c0c */ /* 0x000fc8000bf06070 */
[----:B------:R-:W-:-:S13]  /*00d0*/  ISETP.GE.U32.OR.EX P0, PT, RZ, UR9, P1, P0 ;  /* 0x00000009ff007c0c */ /* 0x000fda0008f06500 */
[----:B------:R-:W-:Y:S05]  /*00e0*/  @P0 EXIT ;  /* 0x000000000000094d */ /* 0x000fea0003800000 */
[----:B------:R-:W0:Y:S01]  /*00f0*/  LDCU.128 UR12, c[0x0][0x380] ;  /* 0x00007000ff0c77ac */ /* 0x000e220008000c00 */
[----:B------:R-:W-:Y:S01]  /*0100*/  IMAD.MOV.U32 R3, RZ, RZ, RZ ;  /* 0x000000ffff037224 */ /* 0x000fe200078e00ff */
[----:B------:R-:W1:Y:S01]  /*0110*/  LDCU.64 UR4, c[0x0][0x358] ;  /* 0x00006b00ff0477ac */ /* 0x000e620008000a00 */
[----:B------:R-:W-:-:S04]  /*0120*/  IMAD.WIDE.U32 R2, R5, UR8, R2 ;  /* 0x0000000805027c25 */ /* 0x000fc8000f8e0002 */
[----:B------:R-:W-:Y:S02]  /*0130*/  IMAD R5, R5, UR9, R3 ;  /* 0x0000000905057c24 */ /* 0x000fe4000f8e0203 */
[----:B------:R-:W-:-:S03]  /*0140*/  IMAD.SHL.U32 R3, R2, 0x4, RZ ;  /* 0x0000000402037824 */ /* 0x000fc600078e00ff */
[----:B------:R-:W-:Y:S02]  /*0150*/  SHF.L.U64.HI R0, R2, 0x2, R5 ;  /* 0x0000000202007819 */ /* 0x000fe40000010205 */
[C---:B0-----:R-:W-:Y:S02]  /*0160*/  IADD3 R4, P0, PT, R3.reuse, UR14, RZ ;  /* 0x0000000e03047c10 */ /* 0x041fe4000ff1e0ff */
[----:B------:R-:W-:Y:S02]  /*0170*/  IADD3 R2, P1, PT, R3, UR12, RZ ;  /* 0x0000000c03027c10 */ /* 0x000fe4000ff3e0ff */
[C---:B------:R-:W-:Y:S02]  /*0180*/  IADD3.X R5, PT, PT, R0.reuse, UR15, RZ, P0, !PT ;  /* 0x0000000f00057c10 */ /* 0x040fe400087fe4ff */
[----:B------:R-:W-:-:S03]  /*0190*/  IADD3.X R3, PT, PT, R0, UR13, RZ, P1, !PT ;  /* 0x0000000d00037c10 */ /* 0x000fc60008ffe4ff */
[----:B-1----:R-:W2:Y:S04]  /*01a0*/  LDG.E R4, desc[UR4][R4.64] ;  /* 0x0000000404047981 */ /* 0x002ea8000c1e1900 */
[----:B------:R-:W2:Y:S02]  /*01b0*/  LDG.E R7, desc[UR4][R2.64] ;  /* 0x0000000402077981 */ /* 0x000ea4000c1e1900 */
[----:B--2---:R-:W-:-:S05]  /*01c0*/  FADD R7, R4, R7 ;  /* 0x0000000704077221 */ /* 0x004fca0000000000 */
[----:B------:R-:W-:Y:S01]  /*01d0*/  STG.E desc[UR4][R2.64], R7 ;  /* 0x0000000702007986 */ /* 0x000fe2000c101904 */
[----:B------:R-:W-:Y:S05]  /*01e0*/  EXIT ;  /* 0x000000000000794d */ /* 0x000fea0003800000 */
.L_x_0:
[----:B------:R-:W-:-:S00]  /*01f0*/  BRA `(.L_x_0) ;  /* 0xfffffffc00fc7947 */ /* 0x000fc0000383ffff */
[----:B------:R-:W-:-:S00]  /*0200*/  NOP ;  /* 0x0000000000007918 */ /* 0x000fc00000000000 */
[----:B------:R-:W-:-:S00]  /*0210*/  NOP ;  /* 0x0000000000007918 */ /* 0x000fc00000000000 */
[----:B------:R-:W-:-:S00]  /*0220*/  NOP ;  /* 0x0000000000007918 */ /* 0x000fc00000000000 */
[----:B------:R-:W-:-:S00]  /*0230*/  NOP ;  /* 0x0000000000007918 */ /* 0x000fc00000000000 */
[----:B------:R-:W-:-:S00]  /*0240*/  NOP ;  /* 0x0000000000007918 */ /* 0x000fc00000000000 */
[----:B------:R-:W-:-:S00]  /*0250*/  NOP ;  /* 0x0000000000007918 */ /* 0x000fc00000000000 */
[----:B------:R-:W-:-:S00]  /*0260*/  NOP ;  /* 0x0000000000007918 */ /* 0x000fc00000000000 */
[----:B------:R-:W-:-:S00]  /*0270*/  NOP ;  /* 0x0000000000007918 */ /* 0x000fc00000000000 */
.L_x_1:


//--------------------- .nv.shared.reserved.0     --------------------------
	.section	.nv.shared.reserved.0,"aw",@nobits
	.weak		__nv_reservedSMEM_offset_0_alias
	.size		__nv_reservedSMEM_offset_0_alias, 0, 64
	.other		__nv_reservedSMEM_offset_0_alias,@"STO_CUDA_RESERVED_SHARED STV_DEFAULT"
__nv_reservedSMEM_offset_0_alias:
	.zero		0
	.zero		64


//--------------------- .nv.constant0._Z6addMatPfS_mm --------------------------
	.section	.nv.constant0._Z6addMatPfS_mm,"a",@progbits
	.sectionflags	@""
	.align	4
.nv.constant0._Z6addMatPfS_mm:
	.zero		928


//--------------------- SYMBOLS --------------------------

	.type		.nv.reservedSmem.offset0,@object
	.size		.nv.reservedSmem.offset0,0x4
